//
// Generated by NVIDIA NVVM Compiler
//
// Compiler Build ID: CL-36424714
// Cuda compilation tools, release 13.0, V13.0.88
// Based on NVVM 20.0.0
//

.version 9.0
.target sm_100
.address_size 64

	// .globl	_Z6vecaddPiS_m

.visible .entry _Z6vecaddPiS_m(
	.param .u64 .ptr .align 1 _Z6vecaddPiS_m_param_0,
	.param .u64 .ptr .align 1 _Z6vecaddPiS_m_param_1,
	.param .u64 _Z6vecaddPiS_m_param_2
)
{
	.reg .pred 	%p<2>;
	.reg .b32 	%r<8>;
	.reg .b64 	%rd<10>;

	ld.param.u64 	%rd2, [_Z6vecaddPiS_m_param_0];
	ld.param.u64 	%rd3, [_Z6vecaddPiS_m_param_1];
	ld.param.u64 	%rd4, [_Z6vecaddPiS_m_param_2];
	mov.u32 	%r1, %ctaid.x;
	mov.u32 	%r2, %ntid.x;
	mov.u32 	%r3, %tid.x;
	mad.lo.s32 	%r4, %r1, %r2, %r3;
	cvt.u64.u32 	%rd1, %r4;
	setp.le.u64 	%p1, %rd4, %rd1;
	@%p1 bra 	$L__BB0_2;
	cvta.to.global.u64 	%rd5, %rd3;
	cvta.to.global.u64 	%rd6, %rd2;
	shl.b64 	%rd7, %rd1, 2;
	add.s64 	%rd8, %rd5, %rd7;
	ld.global.u32 	%r5, [%rd8];
	add.s64 	%rd9, %rd6, %rd7;
	ld.global.u32 	%r6, [%rd9];
	add.s32 	%r7, %r6, %r5;
	st.global.u32 	[%rd9], %r7;
$L__BB0_2:
	ret;

}


// ===== COMPILED SASS (sm_100) =====

	.target	sm_100

	.elftype	@"ET_EXEC"


//--------------------- .note.nv.tkinfo           --------------------------
	.section	.note.nv.tkinfo,"",@"SHT_NOTE"
	.sectionflags	@"SHF_NOTE_NV_TKINFO"
	.tkinfo
        /*0018*/ 	.word	0x00000002
        /*0030*/ 	.string	""
        /*0030*/ 	.string	"ptxas"
        /*0030*/ 	.string	"Cuda compilation tools, release 13.0, V13.0.88"
        /*0030*/ 	.string	"Build cuda_13.0.r13.0/compiler.36424714_0"
        /*0030*/ 	.string	"-arch sm_100 -m 64 "



//--------------------- .note.nv.cuinfo           --------------------------
	.section	.note.nv.cuinfo,"",@"SHT_NOTE"
	.sectionflags	@"SHF_NOTE_NV_CUINFO"
        /*0018*/ 	.short	0x0002
        /*001a*/ 	.short	0x0064
        /*001c*/ 	.short	0x0082
	.zero		2


//--------------------- .nv.info                  --------------------------
	.section	.nv.info,"",@"SHT_CUDA_INFO"
	.align	4


	//----- nvinfo : EIATTR_REGCOUNT
	.align		4
        /*0000*/ 	.byte	0x04, 0x2f
        /*0002*/ 	.short	(.L_1 - .L_0)
	.align		4
.L_0:
        /*0004*/ 	.word	index@(_Z6vecaddPiS_m)
        /*0008*/ 	.word	0x0000000a


	//----- nvinfo : EIATTR_FRAME_SIZE
	.align		4
.L_1:
        /*000c*/ 	.byte	0x04, 0x11
        /*000e*/ 	.short	(.L_3 - .L_2)
	.align		4
.L_2:
        /*0010*/ 	.word	index@(_Z6vecaddPiS_m)
        /*0014*/ 	.word	0x00000000


	//----- nvinfo : EIATTR_MIN_STACK_SIZE
	.align		4
.L_3:
        /*0018*/ 	.byte	0x04, 0x12
        /*001a*/ 	.short	(.L_5 - .L_4)
	.align		4
.L_4:
        /*001c*/ 	.word	index@(_Z6vecaddPiS_m)
        /*0020*/ 	.word	0x00000000
.L_5:


//--------------------- .nv.compat                --------------------------
	.section	.nv.compat,"",@"SHT_CUDA_COMPAT_INFO"
	.align	4
        /*0000*/ 	.byte	0x02, 0x09, 0x00, 0x00, 0x02, 0x02, 0x01, 0x00, 0x02, 0x05, 0x05, 0x00, 0x03, 0x07, 0x01, 0x01
        /*0010*/ 	.byte	0x02, 0x03, 0x00, 0x00, 0x02, 0x06, 0x01, 0x00, 0x04, 0x0b, 0x08, 0x00, 0x09, 0x00, 0x00, 0x00
        /*0020*/ 	.byte	0x00, 0x00, 0x00, 0x00


//--------------------- .nv.info._Z6vecaddPiS_m   --------------------------
	.section	.nv.info._Z6vecaddPiS_m,"",@"SHT_CUDA_INFO"
	.sectionflags	@""
	.align	4


	//----- nvinfo : EIATTR_CUDA_API_VERSION
	.align		4
        /*0000*/ 	.byte	0x04, 0x37
        /*0002*/ 	.short	(.L_7 - .L_6)
.L_6:
        /*0004*/ 	.word	0x00000082


	//----- nvinfo : EIATTR_KPARAM_INFO
	.align		4
.L_7:
        /*0008*/ 	.byte	0x04, 0x17
        /*000a*/ 	.short	(.L_9 - .L_8)
.L_8:
        /*000c*/ 	.word	0x00000000
        /*0010*/ 	.short	0x0002
        /*0012*/ 	.short	0x0010
        /*0014*/ 	.byte	0x00, 0xf0, 0x21, 0x00


	//----- nvinfo : EIATTR_KPARAM_INFO
	.align		4
.L_9:
        /*0018*/ 	.byte	0x04, 0x17
        /*001a*/ 	.short	(.L_11 - .L_10)
.L_10:
        /*001c*/ 	.word	0x00000000
        /*0020*/ 	.short	0x0001
        /*0022*/ 	.short	0x0008
        /*0024*/ 	.byte	0x00, 0xf5, 0x21, 0x00


	//----- nvinfo : EIATTR_KPARAM_INFO
	.align		4
.L_11:
        /*0028*/ 	.byte	0x04, 0x17
        /*002a*/ 	.short	(.L_13 - .L_12)
.L_12:
        /*002c*/ 	.word	0x00000000
        /*0030*/ 	.short	0x0000
        /*0032*/ 	.short	0x0000
        /*0034*/ 	.byte	0x00, 0xf5, 0x21, 0x00


	//----- nvinfo : EIATTR_SPARSE_MMA_MASK
	.align		4
.L_13:
        /*0038*/ 	.byte	0x03, 0x50
        /*003a*/ 	.short	0x0000


	//----- nvinfo : EIATTR_MAXREG_COUNT
	.align		4
        /*003c*/ 	.byte	0x03, 0x1b
        /*003e*/ 	.short	0x00ff


	//----- nvinfo : EIATTR_MERCURY_ISA_VERSION
	.align		4
        /*0040*/ 	.byte	0x03, 0x5f
        /*0042*/ 	.short	0x0101


	//----- nvinfo : EIATTR_VRC_CTA_INIT_COUNT
	.align		4
        /*0044*/ 	.byte	0x02, 0x4a
	.zero		1
	.zero		1


	//----- nvinfo : EIATTR_EXIT_INSTR_OFFSETS
	.align		4
        /*0048*/ 	.byte	0x04, 0x1c
        /*004a*/ 	.short	(.L_15 - .L_14)


	//   ....[0]....
.L_14:
        /*004c*/ 	.word	0x00000080


	//   ....[1]....
        /*0050*/ 	.word	0x00000150


	//----- nvinfo : EIATTR_CBANK_PARAM_SIZE
	.align		4
.L_15:
        /*0054*/ 	.byte	0x03, 0x19
        /*0056*/ 	.short	0x0018


	//----- nvinfo : EIATTR_PARAM_CBANK
	.align		4
        /*0058*/ 	.byte	0x04, 0x0a
        /*005a*/ 	.short	(.L_17 - .L_16)
	.align		4
.L_16:
        /*005c*/ 	.word	index@(.nv.constant0._Z6vecaddPiS_m)
        /*0060*/ 	.short	0x0380
        /*0062*/ 	.short	0x0018


	//----- nvinfo : EIATTR_SW_WAR
	.align		4
.L_17:
        /*0064*/ 	.byte	0x04, 0x36
        /*0066*/ 	.short	(.L_19 - .L_18)
.L_18:
        /*0068*/ 	.word	0x00000008
.L_19:


//--------------------- .nv.callgraph             --------------------------
	.section	.nv.callgraph,"",@"SHT_CUDA_CALLGRAPH"
	.align	4
	.sectionentsize	8
	.align		4
        /*0000*/ 	.word	0x00000000
	.align		4
        /*0004*/ 	.word	0xffffffff
	.align		4
        /*0008*/ 	.word	0x00000000
	.align		4
        /*000c*/ 	.word	0xfffffffe
	.align		4
        /*0010*/ 	.word	0x00000000
	.align		4
        /*0014*/ 	.word	0xfffffffd
	.align		4
        /*0018*/ 	.word	0x00000000
	.align		4
        /*001c*/ 	.word	0xfffffffc


//--------------------- .text._Z6vecaddPiS_m      --------------------------
	.section	.text._Z6vecaddPiS_m,"ax",@progbits
	.align	128
        .global         _Z6vecaddPiS_m
        .type           _Z6vecaddPiS_m,@function
        .size           _Z6vecaddPiS_m,(.L_x_1 - _Z6vecaddPiS_m)
        .other          _Z6vecaddPiS_m,@"STO_CUDA_ENTRY STV_DEFAULT"
_Z6vecaddPiS_m:
.text._Z6vecaddPiS_m:
[----:B------:R-:W-:Y:S01]  /*0000*/  LDC R1, c[0x0][0x37c] ;  /* 0x0000df00ff017b82 */ /* 0x000fe20000000800 */
[----:B------:R-:W0:Y:S07]  /*0010*/  S2R R3, SR_TID.X ;  /* 0x0000000000037919 */ /* 0x000e2e0000002100 */
[----:B------:R-:W0:Y:S01]  /*0020*/  S2UR UR4, SR_CTAID.X ;  /* 0x00000000000479c3 */ /* 0x000e220000002500 */
[----:B------:R-:W1:Y:S07]  /*0030*/  LDCU.64 UR6, c[0x0][0x390] ;  /* 0x00007200ff0677ac */ /* 0x000e6e0008000a00 */
[----:B------:R-:W0:Y:S02]  /*0040*/  LDC R0, c[0x0][0x360] ;  /* 0x0000d800ff007b82 */ /* 0x000e240000000800 */
[----:B0-----:R-:W-:-:S05]  /*0050*/  IMAD R0, R0, UR4, R3 ;  /* 0x0000000400007c24 */ /* 0x001fca000f8e0203 */
[----:B-1----:R-:W-:-:S04]  /*0060*/  ISETP.GE.U32.AND P0, PT, R0, UR6, PT ;  /* 0x0000000600007c0c */ /* 0x002fc8000bf06070 */
[----:B------:R-:W-:-:S13]  /*0070*/  ISETP.GE.U32.AND.EX P0, PT, RZ, UR7, PT, P0 ;  /* 0x00000007ff007c0c */ /* 0x000fda000bf06100 */
[----:B------:R-:W-:Y:S05]  /*0080*/  @P0 EXIT ;  /* 0x000000000000094d */ /* 0x000fea0003800000 */
[----:B------:R-:W0:Y:S01]  /*0090*/  LDCU.128 UR8, c[0x0][0x380] ;  /* 0x00007000ff0877ac */ /* 0x000e220008000c00 */
[----:B------:R-:W-:Y:S01]  /*00a0*/  IMAD.SHL.U32 R2, R0, 0x4, RZ ;  /* 0x0000000400027824 */ /* 0x000fe200078e00ff */
[----:B------:R-:W-:Y:S01]  /*00b0*/  SHF.R.U32.HI R0, RZ, 0x1e, R0 ;  /* 0x0000001eff007819 */ /* 0x000fe20000011600 */
[----:B------:R-:W1:Y:S03]  /*00c0*/  LDCU.64 UR4, c[0x0][0x358] ;  /* 0x00006b00ff0477ac */ /* 0x000e660008000a00 */
[C---:B0-----:R-:W-:Y:S02]  /*00d0*/  IADD3 R4, P0, PT, R2.reuse, UR10, RZ ;  /* 0x0000000a02047c10 */ /* 0x041fe4000ff1e0ff */
[----:B------:R-:W-:Y:S02]  /*00e0*/  IADD3 R2, P1, PT, R2, UR8, RZ ;  /* 0x0000000802027c10 */ /* 0x000fe4000ff3e0ff */
[----:B------:R-:W-:-:S02]  /*00f0*/  IADD3.X R5, PT, PT, R0, UR11, RZ, P0, !PT ;  /* 0x0000000b00057c10 */ /* 0x000fc400087fe4ff */
[----:B------:R-:W-:-:S03]  /*0100*/  IADD3.X R3, PT, PT, R0, UR9, RZ, P1, !PT ;  /* 0x0000000900037c10 */ /* 0x000fc60008ffe4ff */
[----:B-1----:R-:W2:Y:S04]  /*0110*/  LDG.E R4, desc[UR4][R4.64] ;  /* 0x0000000404047981 */ /* 0x002ea8000c1e1900 */
[----:B------:R-:W2:Y:S02]  /*0120*/  LDG.E R7, desc[UR4][R2.64] ;  /* 0x0000000402077981 */ /* 0x000ea4000c1e1900 */
[----:B--2---:R-:W-:-:S05]  /*0130*/  IMAD.IADD R7, R4, 0x1, R7 ;  /* 0x0000000104077824 */ /* 0x004fca00078e0207 */
[----:B------:R-:W-:Y:S01]  /*0140*/  STG.E desc[UR4][R2.64], R7 ;  /* 0x0000000702007986 */ /* 0x000fe2000c101904 */
[----:B------:R-:W-:Y:S05]  /*0150*/  EXIT ;  /* 0x000000000000794d */ /* 0x000fea0003800000 */
.L_x_0:
[----:B------:R-:W-:-:S00]  /*0160*/  BRA `(.L_x_0) ;  /* 0xfffffffc00fc7947 */ /* 0x000fc0000383ffff */
[----:B------:R-:W-:-:S00]  /*0170*/  NOP ;  /* 0x0000000000007918 */ /* 0x000fc00000000000 */
        /* <DEDUP_REMOVED lines=8> */
.L_x_1:


//--------------------- .nv.shared.reserved.0     --------------------------
	.section	.nv.shared.reserved.0,"aw",@nobits
	.weak		__nv_reservedSMEM_offset_0_alias
	.size		__nv_reservedSMEM_offset_0_alias, 0, 64
	.other		__nv_reservedSMEM_offset_0_alias,@"STO_CUDA_RESERVED_SHARED STV_DEFAULT"
__nv_reservedSMEM_offset_0_alias:
	.zero		0
	.zero		64


//--------------------- .nv.constant0._Z6vecaddPiS_m --------------------------
	.section	.nv.constant0._Z6vecaddPiS_m,"a",@progbits
	.sectionflags	@""
	.align	4
.nv.constant0._Z6vecaddPiS_m:
	.zero		920


//--------------------- SYMBOLS --------------------------

	.type		.nv.reservedSmem.offset0,@object
	.size		.nv.reservedSmem.offset0,0x4
